//
// Generated by NVIDIA NVVM Compiler
//
// Compiler Build ID: CL-36424714
// Cuda compilation tools, release 13.0, V13.0.88
// Based on NVVM 20.0.0
//

.version 9.0
.target sm_100
.address_size 64

	// .globl	_Z3addPiS_S_i

.visible .entry _Z3addPiS_S_i(
	.param .u64 .ptr .align 1 _Z3addPiS_S_i_param_0,
	.param .u64 .ptr .align 1 _Z3addPiS_S_i_param_1,
	.param .u64 .ptr .align 1 _Z3addPiS_S_i_param_2,
	.param .u32 _Z3addPiS_S_i_param_3
)
{
	.reg .pred 	%p<2>;
	.reg .b32 	%r<9>;
	.reg .b64 	%rd<11>;

	ld.param.u64 	%rd1, [_Z3addPiS_S_i_param_0];
	ld.param.u64 	%rd2, [_Z3addPiS_S_i_param_1];
	ld.param.u64 	%rd3, [_Z3addPiS_S_i_param_2];
	ld.param.u32 	%r2, [_Z3addPiS_S_i_param_3];
	mov.u32 	%r3, %ctaid.x;
	mov.u32 	%r4, %ntid.x;
	mov.u32 	%r5, %tid.x;
	mad.lo.s32 	%r1, %r3, %r4, %r5;
	setp.ge.s32 	%p1, %r1, %r2;
	@%p1 bra 	$L__BB0_2;
	cvta.to.global.u64 	%rd4, %rd1;
	cvta.to.global.u64 	%rd5, %rd2;
	cvta.to.global.u64 	%rd6, %rd3;
	mul.wide.s32 	%rd7, %r1, 4;
	add.s64 	%rd8, %rd4, %rd7;
	ld.global.u32 	%r6, [%rd8];
	add.s64 	%rd9, %rd5, %rd7;
	ld.global.u32 	%r7, [%rd9];
	add.s32 	%r8, %r7, %r6;
	add.s64 	%rd10, %rd6, %rd7;
	st.global.u32 	[%rd10], %r8;
$L__BB0_2:
	ret;

}
	// .globl	_Z8multiplyPiS_S_i
.visible .entry _Z8multiplyPiS_S_i(
	.param .u64 .ptr .align 1 _Z8multiplyPiS_S_i_param_0,
	.param .u64 .ptr .align 1 _Z8multiplyPiS_S_i_param_1,
	.param .u64 .ptr .align 1 _Z8multiplyPiS_S_i_param_2,
	.param .u32 _Z8multiplyPiS_S_i_param_3
)
{
	.reg .pred 	%p<2>;
	.reg .b32 	%r<9>;
	.reg .b64 	%rd<11>;

	ld.param.u64 	%rd1, [_Z8multiplyPiS_S_i_param_0];
	ld.param.u64 	%rd2, [_Z8multiplyPiS_S_i_param_1];
	ld.param.u64 	%rd3, [_Z8multiplyPiS_S_i_param_2];
	ld.param.u32 	%r2, [_Z8multiplyPiS_S_i_param_3];
	mov.u32 	%r3, %ctaid.x;
	mov.u32 	%r4, %ntid.x;
	mov.u32 	%r5, %tid.x;
	mad.lo.s32 	%r1, %r3, %r4, %r5;
	setp.ge.s32 	%p1, %r1, %r2;
	@%p1 bra 	$L__BB1_2;
	cvta.to.global.u64 	%rd4, %rd1;
	cvta.to.global.u64 	%rd5, %rd2;
	cvta.to.global.u64 	%rd6, %rd3;
	mul.wide.s32 	%rd7, %r1, 4;
	add.s64 	%rd8, %rd4, %rd7;
	ld.global.u32 	%r6, [%rd8];
	add.s64 	%rd9, %rd5, %rd7;
	ld.global.u32 	%r7, [%rd9];
	mul.lo.s32 	%r8, %r7, %r6;
	add.s64 	%rd10, %rd6, %rd7;
	st.global.u32 	[%rd10], %r8;
$L__BB1_2:
	ret;

}


// ===== COMPILED SASS (sm_100) =====

	.target	sm_100

	.elftype	@"ET_EXEC"


//--------------------- .note.nv.tkinfo           --------------------------
	.section	.note.nv.tkinfo,"",@"SHT_NOTE"
	.sectionflags	@"SHF_NOTE_NV_TKINFO"
	.tkinfo
        /*0018*/ 	.word	0x00000002
        /*0030*/ 	.string	""
        /*0030*/ 	.string	"ptxas"
        /*0030*/ 	.string	"Cuda compilation tools, release 13.0, V13.0.88"
        /*0030*/ 	.string	"Build cuda_13.0.r13.0/compiler.36424714_0"
        /*0030*/ 	.string	"-arch sm_100 -m 64 "



//--------------------- .note.nv.cuinfo           --------------------------
	.section	.note.nv.cuinfo,"",@"SHT_NOTE"
	.sectionflags	@"SHF_NOTE_NV_CUINFO"
        /*0018*/ 	.short	0x0002
        /*001a*/ 	.short	0x0064
        /*001c*/ 	.short	0x0082
	.zero		2


//--------------------- .nv.info                  --------------------------
	.section	.nv.info,"",@"SHT_CUDA_INFO"
	.align	4


	//----- nvinfo : EIATTR_REGCOUNT
	.align		4
        /*0000*/ 	.byte	0x04, 0x2f
        /*0002*/ 	.short	(.L_1 - .L_0)
	.align		4
.L_0:
        /*0004*/ 	.word	index@(_Z3addPiS_S_i)
        /*0008*/ 	.word	0x0000000c


	//----- nvinfo : EIATTR_FRAME_SIZE
	.align		4
.L_1:
        /*000c*/ 	.byte	0x04, 0x11
        /*000e*/ 	.short	(.L_3 - .L_2)
	.align		4
.L_2:
        /*0010*/ 	.word	index@(_Z3addPiS_S_i)
        /*0014*/ 	.word	0x00000000


	//----- nvinfo : EIATTR_REGCOUNT
	.align		4
.L_3:
        /*0018*/ 	.byte	0x04, 0x2f
        /*001a*/ 	.short	(.L_5 - .L_4)
	.align		4
.L_4:
        /*001c*/ 	.word	index@(_Z8multiplyPiS_S_i)
        /*0020*/ 	.word	0x0000000c


	//----- nvinfo : EIATTR_FRAME_SIZE
	.align		4
.L_5:
        /*0024*/ 	.byte	0x04, 0x11
        /*0026*/ 	.short	(.L_7 - .L_6)
	.align		4
.L_6:
        /*0028*/ 	.word	index@(_Z8multiplyPiS_S_i)
        /*002c*/ 	.word	0x00000000


	//----- nvinfo : EIATTR_MIN_STACK_SIZE
	.align		4
.L_7:
        /*0030*/ 	.byte	0x04, 0x12
        /*0032*/ 	.short	(.L_9 - .L_8)
	.align		4
.L_8:
        /*0034*/ 	.word	index@(_Z8multiplyPiS_S_i)
        /*0038*/ 	.word	0x00000000


	//----- nvinfo : EIATTR_MIN_STACK_SIZE
	.align		4
.L_9:
        /*003c*/ 	.byte	0x04, 0x12
        /*003e*/ 	.short	(.L_11 - .L_10)
	.align		4
.L_10:
        /*0040*/ 	.word	index@(_Z3addPiS_S_i)
        /*0044*/ 	.word	0x00000000
.L_11:


//--------------------- .nv.compat                --------------------------
	.section	.nv.compat,"",@"SHT_CUDA_COMPAT_INFO"
	.align	4
        /*0000*/ 	.byte	0x02, 0x09, 0x00, 0x00, 0x02, 0x02, 0x01, 0x00, 0x02, 0x05, 0x05, 0x00, 0x03, 0x07, 0x01, 0x01
        /*0010*/ 	.byte	0x02, 0x03, 0x00, 0x00, 0x02, 0x06, 0x01, 0x00, 0x04, 0x0b, 0x08, 0x00, 0x09, 0x00, 0x00, 0x00
        /*0020*/ 	.byte	0x00, 0x00, 0x00, 0x00


//--------------------- .nv.info._Z8multiplyPiS_S_i --------------------------
	.section	.nv.info._Z8multiplyPiS_S_i,"",@"SHT_CUDA_INFO"
	.sectionflags	@""
	.align	4


	//----- nvinfo : EIATTR_CUDA_API_VERSION
	.align		4
        /*0000*/ 	.byte	0x04, 0x37
        /*0002*/ 	.short	(.L_13 - .L_12)
.L_12:
        /*0004*/ 	.word	0x00000082


	//----- nvinfo : EIATTR_KPARAM_INFO
	.align		4
.L_13:
        /*0008*/ 	.byte	0x04, 0x17
        /*000a*/ 	.short	(.L_15 - .L_14)
.L_14:
        /*000c*/ 	.word	0x00000000
        /*0010*/ 	.short	0x0003
        /*0012*/ 	.short	0x0018
        /*0014*/ 	.byte	0x00, 0xf0, 0x11, 0x00


	//----- nvinfo : EIATTR_KPARAM_INFO
	.align		4
.L_15:
        /*0018*/ 	.byte	0x04, 0x17
        /*001a*/ 	.short	(.L_17 - .L_16)
.L_16:
        /*001c*/ 	.word	0x00000000
        /*0020*/ 	.short	0x0002
        /*0022*/ 	.short	0x0010
        /*0024*/ 	.byte	0x00, 0xf5, 0x21, 0x00


	//----- nvinfo : EIATTR_KPARAM_INFO
	.align		4
.L_17:
        /*0028*/ 	.byte	0x04, 0x17
        /*002a*/ 	.short	(.L_19 - .L_18)
.L_18:
        /*002c*/ 	.word	0x00000000
        /*0030*/ 	.short	0x0001
        /*0032*/ 	.short	0x0008
        /*0034*/ 	.byte	0x00, 0xf5, 0x21, 0x00


	//----- nvinfo : EIATTR_KPARAM_INFO
	.align		4
.L_19:
        /*0038*/ 	.byte	0x04, 0x17
        /*003a*/ 	.short	(.L_21 - .L_20)
.L_20:
        /*003c*/ 	.word	0x00000000
        /*0040*/ 	.short	0x0000
        /*0042*/ 	.short	0x0000
        /*0044*/ 	.byte	0x00, 0xf5, 0x21, 0x00


	//----- nvinfo : EIATTR_SPARSE_MMA_MASK
	.align		4
.L_21:
        /*0048*/ 	.byte	0x03, 0x50
        /*004a*/ 	.short	0x0000


	//----- nvinfo : EIATTR_MAXREG_COUNT
	.align		4
        /*004c*/ 	.byte	0x03, 0x1b
        /*004e*/ 	.short	0x00ff


	//----- nvinfo : EIATTR_MERCURY_ISA_VERSION
	.align		4
        /*0050*/ 	.byte	0x03, 0x5f
        /*0052*/ 	.short	0x0101


	//----- nvinfo : EIATTR_VRC_CTA_INIT_COUNT
	.align		4
        /*0054*/ 	.byte	0x02, 0x4a
	.zero		1
	.zero		1


	//----- nvinfo : EIATTR_EXIT_INSTR_OFFSETS
	.align		4
        /*0058*/ 	.byte	0x04, 0x1c
        /*005a*/ 	.short	(.L_23 - .L_22)


	//   ....[0]....
.L_22:
        /*005c*/ 	.word	0x00000070


	//   ....[1]....
        /*0060*/ 	.word	0x00000130


	//----- nvinfo : EIATTR_CBANK_PARAM_SIZE
	.align		4
.L_23:
        /*0064*/ 	.byte	0x03, 0x19
        /*0066*/ 	.short	0x001c


	//----- nvinfo : EIATTR_PARAM_CBANK
	.align		4
        /*0068*/ 	.byte	0x04, 0x0a
        /*006a*/ 	.short	(.L_25 - .L_24)
	.align		4
.L_24:
        /*006c*/ 	.word	index@(.nv.constant0._Z8multiplyPiS_S_i)
        /*0070*/ 	.short	0x0380
        /*0072*/ 	.short	0x001c


	//----- nvinfo : EIATTR_SW_WAR
	.align		4
.L_25:
        /*0074*/ 	.byte	0x04, 0x36
        /*0076*/ 	.short	(.L_27 - .L_26)
.L_26:
        /*0078*/ 	.word	0x00000008
.L_27:


//--------------------- .nv.info._Z3addPiS_S_i    --------------------------
	.section	.nv.info._Z3addPiS_S_i,"",@"SHT_CUDA_INFO"
	.sectionflags	@""
	.align	4


	//----- nvinfo : EIATTR_CUDA_API_VERSION
	.align		4
        /*0000*/ 	.byte	0x04, 0x37
        /*0002*/ 	.short	(.L_29 - .L_28)
.L_28:
        /*0004*/ 	.word	0x00000082


	//----- nvinfo : EIATTR_KPARAM_INFO
	.align		4
.L_29:
        /*0008*/ 	.byte	0x04, 0x17
        /*000a*/ 	.short	(.L_31 - .L_30)
.L_30:
        /*000c*/ 	.word	0x00000000
        /*0010*/ 	.short	0x0003
        /*0012*/ 	.short	0x0018
        /*0014*/ 	.byte	0x00, 0xf0, 0x11, 0x00


	//----- nvinfo : EIATTR_KPARAM_INFO
	.align		4
.L_31:
        /*0018*/ 	.byte	0x04, 0x17
        /*001a*/ 	.short	(.L_33 - .L_32)
.L_32:
        /*001c*/ 	.word	0x00000000
        /*0020*/ 	.short	0x0002
        /*0022*/ 	.short	0x0010
        /*0024*/ 	.byte	0x00, 0xf5, 0x21, 0x00


	//----- nvinfo : EIATTR_KPARAM_INFO
	.align		4
.L_33:
        /*0028*/ 	.byte	0x04, 0x17
        /*002a*/ 	.short	(.L_35 - .L_34)
.L_34:
        /*002c*/ 	.word	0x00000000
        /*0030*/ 	.short	0x0001
        /*0032*/ 	.short	0x0008
        /*0034*/ 	.byte	0x00, 0xf5, 0x21, 0x00


	//----- nvinfo : EIATTR_KPARAM_INFO
	.align		4
.L_35:
        /*0038*/ 	.byte	0x04, 0x17
        /*003a*/ 	.short	(.L_37 - .L_36)
.L_36:
        /*003c*/ 	.word	0x00000000
        /*0040*/ 	.short	0x0000
        /*0042*/ 	.short	0x0000
        /*0044*/ 	.byte	0x00, 0xf5, 0x21, 0x00


	//----- nvinfo : EIATTR_SPARSE_MMA_MASK
	.align		4
.L_37:
        /*0048*/ 	.byte	0x03, 0x50
        /*004a*/ 	.short	0x0000


	//----- nvinfo : EIATTR_MAXREG_COUNT
	.align		4
        /*004c*/ 	.byte	0x03, 0x1b
        /*004e*/ 	.short	0x00ff


	//----- nvinfo : EIATTR_MERCURY_ISA_VERSION
	.align		4
        /*0050*/ 	.byte	0x03, 0x5f
        /*0052*/ 	.short	0x0101


	//----- nvinfo : EIATTR_VRC_CTA_INIT_COUNT
	.align		4
        /*0054*/ 	.byte	0x02, 0x4a
	.zero		1
	.zero		1


	//----- nvinfo : EIATTR_EXIT_INSTR_OFFSETS
	.align		4
        /*0058*/ 	.byte	0x04, 0x1c
        /*005a*/ 	.short	(.L_39 - .L_38)


	//   ....[0]....
.L_38:
        /*005c*/ 	.word	0x00000070


	//   ....[1]....
        /*0060*/ 	.word	0x00000130


	//----- nvinfo : EIATTR_CBANK_PARAM_SIZE
	.align		4
.L_39:
        /*0064*/ 	.byte	0x03, 0x19
        /*0066*/ 	.short	0x001c


	//----- nvinfo : EIATTR_PARAM_CBANK
	.align		4
        /*0068*/ 	.byte	0x04, 0x0a
        /*006a*/ 	.short	(.L_41 - .L_40)
	.align		4
.L_40:
        /*006c*/ 	.word	index@(.nv.constant0._Z3addPiS_S_i)
        /*0070*/ 	.short	0x0380
        /*0072*/ 	.short	0x001c


	//----- nvinfo : EIATTR_SW_WAR
	.align		4
.L_41:
        /*0074*/ 	.byte	0x04, 0x36
        /*0076*/ 	.short	(.L_43 - .L_42)
.L_42:
        /*0078*/ 	.word	0x00000008
.L_43:


//--------------------- .nv.callgraph             --------------------------
	.section	.nv.callgraph,"",@"SHT_CUDA_CALLGRAPH"
	.align	4
	.sectionentsize	8
	.align		4
        /*0000*/ 	.word	0x00000000
	.align		4
        /*0004*/ 	.word	0xffffffff
	.align		4
        /*0008*/ 	.word	0x00000000
	.align		4
        /*000c*/ 	.word	0xfffffffe
	.align		4
        /*0010*/ 	.word	0x00000000
	.align		4
        /*0014*/ 	.word	0xfffffffd
	.align		4
        /*0018*/ 	.word	0x00000000
	.align		4
        /*001c*/ 	.word	0xfffffffc


//--------------------- .text._Z8multiplyPiS_S_i  --------------------------
	.section	.text._Z8multiplyPiS_S_i,"ax",@progbits
	.align	128
        .global         _Z8multiplyPiS_S_i
        .type           _Z8multiplyPiS_S_i,@function
        .size           _Z8multiplyPiS_S_i,(.L_x_2 - _Z8multiplyPiS_S_i)
        .other          _Z8multiplyPiS_S_i,@"STO_CUDA_ENTRY STV_DEFAULT"
_Z8multiplyPiS_S_i:
.text._Z8multiplyPiS_S_i:
[----:B------:R-:W-:Y:S01]  /*0000*/  LDC R1, c[0x0][0x37c] ;  /* 0x0000df00ff017b82 */ /* 0x000fe20000000800 */
[----:B------:R-:W0:Y:S07]  /*0010*/  S2R R0, SR_TID.X ;  /* 0x0000000000007919 */ /* 0x000e2e0000002100 */
[----:B------:R-:W0:Y:S01]  /*0020*/  S2UR UR4, SR_CTAID.X ;  /* 0x00000000000479c3 */ /* 0x000e220000002500 */
[----:B------:R-:W1:Y:S07]  /*0030*/  LDCU UR5, c[0x0][0x398] ;  /* 0x00007300ff0577ac */ /* 0x000e6e0008000800 */
[----:B------:R-:W0:Y:S02]  /*0040*/  LDC R9, c[0x0][0x360] ;  /* 0x0000d800ff097b82 */ /* 0x000e240000000800 */
[----:B0-----:R-:W-:-:S05]  /*0050*/  IMAD R9, R9, UR4, R0 ;  /* 0x0000000409097c24 */ /* 0x001fca000f8e0200 */
[----:B-1----:R-:W-:-:S13]  /*0060*/  ISETP.GE.AND P0, PT, R9, UR5, PT ;  /* 0x0000000509007c0c */ /* 0x002fda000bf06270 */
[----:B------:R-:W-:Y:S05]  /*0070*/  @P0 EXIT ;  /* 0x000000000000094d */ /* 0x000fea0003800000 */
[----:B------:R-:W0:Y:S01]  /*0080*/  LDC.64 R2, c[0x0][0x380] ;  /* 0x0000e000ff027b82 */ /* 0x000e220000000a00 */
[----:B------:R-:W1:Y:S07]  /*0090*/  LDCU.64 UR4, c[0x0][0x358] ;  /* 0x00006b00ff0477ac */ /* 0x000e6e0008000a00 */
[----:B------:R-:W2:Y:S08]  /*00a0*/  LDC.64 R4, c[0x0][0x388] ;  /* 0x0000e200ff047b82 */ /* 0x000eb00000000a00 */
[----:B------:R-:W3:Y:S01]  /*00b0*/  LDC.64 R6, c[0x0][0x390] ;  /* 0x0000e400ff067b82 */ /* 0x000ee20000000a00 */
[----:B0-----:R-:W-:-:S06]  /*00c0*/  IMAD.WIDE R2, R9, 0x4, R2 ;  /* 0x0000000409027825 */ /* 0x001fcc00078e0202 */
[----:B-1----:R-:W4:Y:S01]  /*00d0*/  LDG.E R2, desc[UR4][R2.64] ;  /* 0x0000000402027981 */ /* 0x002f22000c1e1900 */
[----:B--2---:R-:W-:-:S06]  /*00e0*/  IMAD.WIDE R4, R9, 0x4, R4 ;  /* 0x0000000409047825 */ /* 0x004fcc00078e0204 */
[----:B------:R-:W4:Y:S01]  /*00f0*/  LDG.E R5, desc[UR4][R4.64] ;  /* 0x0000000404057981 */ /* 0x000f22000c1e1900 */
[----:B---3--:R-:W-:-:S04]  /*0100*/  IMAD.WIDE R6, R9, 0x4, R6 ;  /* 0x0000000409067825 */ /* 0x008fc800078e0206 */
[----:B----4-:R-:W-:-:S05]  /*0110*/  IMAD R9, R2, R5, RZ ;  /* 0x0000000502097224 */ /* 0x010fca00078e02ff */
[----:B------:R-:W-:Y:S01]  /*0120*/  STG.E desc[UR4][R6.64], R9 ;  /* 0x0000000906007986 */ /* 0x000fe2000c101904 */
[----:B------:R-:W-:Y:S05]  /*0130*/  EXIT ;  /* 0x000000000000794d */ /* 0x000fea0003800000 */
.L_x_0:
[----:B------:R-:W-:-:S00]  /*0140*/  BRA `(.L_x_0) ;  /* 0xfffffffc00fc7947 */ /* 0x000fc0000383ffff */
[----:B------:R-:W-:-:S00]  /*0150*/  NOP ;  /* 0x0000000000007918 */ /* 0x000fc00000000000 */
        /* <DEDUP_REMOVED lines=10> */
.L_x_2:


//--------------------- .text._Z3addPiS_S_i       --------------------------
	.section	.text._Z3addPiS_S_i,"ax",@progbits
	.align	128
        .global         _Z3addPiS_S_i
        .type           _Z3addPiS_S_i,@function
        .size           _Z3addPiS_S_i,(.L_x_3 - _Z3addPiS_S_i)
        .other          _Z3addPiS_S_i,@"STO_CUDA_ENTRY STV_DEFAULT"
_Z3addPiS_S_i:
.text._Z3addPiS_S_i:
        /* <DEDUP_REMOVED lines=16> */
[----:B---3--:R-:W-:Y:S01]  /*0100*/  IMAD.WIDE R6, R9, 0x4, R6 ;  /* 0x0000000409067825 */ /* 0x008fe200078e0206 */
[----:B----4-:R-:W-:-:S05]  /*0110*/  IADD3 R9, PT, PT, R2, R5, RZ ;  /* 0x0000000502097210 */ /* 0x010fca0007ffe0ff */
[----:B------:R-:W-:Y:S01]  /*0120*/  STG.E desc[UR4][R6.64], R9 ;  /* 0x0000000906007986 */ /* 0x000fe2000c101904 */
[----:B------:R-:W-:Y:S05]  /*0130*/  EXIT ;  /* 0x000000000000794d */ /* 0x000fea0003800000 */
.L_x_1:
        /* <DEDUP_REMOVED lines=12> */
.L_x_3:


//--------------------- .nv.shared.reserved.0     --------------------------
	.section	.nv.shared.reserved.0,"aw",@nobits
	.weak		__nv_reservedSMEM_offset_0_alias
	.size		__nv_reservedSMEM_offset_0_alias, 0, 64
	.other		__nv_reservedSMEM_offset_0_alias,@"STO_CUDA_RESERVED_SHARED STV_DEFAULT"
__nv_reservedSMEM_offset_0_alias:
	.zero		0
	.zero		64


//--------------------- .nv.constant0._Z8multiplyPiS_S_i --------------------------
	.section	.nv.constant0._Z8multiplyPiS_S_i,"a",@progbits
	.sectionflags	@""
	.align	4
.nv.constant0._Z8multiplyPiS_S_i:
	.zero		924


//--------------------- .nv.constant0._Z3addPiS_S_i --------------------------
	.section	.nv.constant0._Z3addPiS_S_i,"a",@progbits
	.sectionflags	@""
	.align	4
.nv.constant0._Z3addPiS_S_i:
	.zero		924


//--------------------- SYMBOLS --------------------------

	.type		.nv.reservedSmem.offset0,@object
	.size		.nv.reservedSmem.offset0,0x4
